	.headerflags	@"EF_CUDA_TEXMODE_UNIFIED EF_CUDA_64BIT_ADDRESS EF_CUDA_SM86 EF_CUDA_VIRTUAL_SM(EF_CUDA_SM86)"
	.elftype	@"ET_EXEC"


//--------------------- .nv.info                  --------------------------
	.section	.nv.info,"",@"SHT_CUDA_INFO"
	.align	4


	//----- nvinfo : EIATTR_REGCOUNT
	.align		4
        /*0000*/ 	.byte	0x04, 0x2f
        /*0002*/ 	.short	(.L_1 - .L_0)
	.align		4
.L_0:
        /*0004*/ 	.word	index@(swiglu_fwd_kernel)
        /*0008*/ 	.word	0x00000030


	//----- nvinfo : EIATTR_MAX_STACK_SIZE
	.align		4
.L_1:
        /*000c*/ 	.byte	0x04, 0x23
        /*000e*/ 	.short	(.L_3 - .L_2)
	.align		4
.L_2:
        /*0010*/ 	.word	index@(swiglu_fwd_kernel)
        /*0014*/ 	.word	0x00000000


	//----- nvinfo : EIATTR_MIN_STACK_SIZE
	.align		4
.L_3:
        /*0018*/ 	.byte	0x04, 0x12
        /*001a*/ 	.short	(.L_5 - .L_4)
	.align		4
.L_4:
        /*001c*/ 	.word	index@(swiglu_fwd_kernel)
        /*0020*/ 	.word	0x00000000


	//----- nvinfo : EIATTR_FRAME_SIZE
	.align		4
.L_5:
        /*0024*/ 	.byte	0x04, 0x11
        /*0026*/ 	.short	(.L_7 - .L_6)
	.align		4
.L_6:
        /*0028*/ 	.word	index@(swiglu_fwd_kernel)
        /*002c*/ 	.word	0x00000000
.L_7:


//--------------------- .nv.info.swiglu_fwd_kernel --------------------------
	.section	.nv.info.swiglu_fwd_kernel,"",@"SHT_CUDA_INFO"
	.align	4


	//----- nvinfo : EIATTR_CUDA_API_VERSION
	.align		4
        /*0000*/ 	.byte	0x04, 0x37
        /*0002*/ 	.short	(.L_9 - .L_8)
.L_8:
        /*0004*/ 	.word	0x0000007b


	//----- nvinfo : EIATTR_SW2861232_WAR
	.align		4
.L_9:
        /*0008*/ 	.byte	0x01, 0x35
	.zero		2


	//----- nvinfo : EIATTR_PARAM_CBANK
	.align		4
        /*000c*/ 	.byte	0x04, 0x0a
        /*000e*/ 	.short	(.L_11 - .L_10)
	.align		4
.L_10:
        /*0010*/ 	.word	index@(.nv.constant0.swiglu_fwd_kernel)
        /*0014*/ 	.short	0x0160
        /*0016*/ 	.short	0x001c


	//----- nvinfo : EIATTR_CBANK_PARAM_SIZE
	.align		4
.L_11:
        /*0018*/ 	.byte	0x03, 0x19
        /*001a*/ 	.short	0x001c


	//----- nvinfo : EIATTR_KPARAM_INFO
	.align		4
        /*001c*/ 	.byte	0x04, 0x17
        /*001e*/ 	.short	(.L_13 - .L_12)
.L_12:
        /*0020*/ 	.word	0x00000000
        /*0024*/ 	.short	0x0003
        /*0026*/ 	.short	0x0018
        /*0028*/ 	.byte	0x00, 0xf0, 0x11, 0x00


	//----- nvinfo : EIATTR_KPARAM_INFO
	.align		4
.L_13:
        /*002c*/ 	.byte	0x04, 0x17
        /*002e*/ 	.short	(.L_15 - .L_14)
.L_14:
        /*0030*/ 	.word	0x00000000
        /*0034*/ 	.short	0x0002
        /*0036*/ 	.short	0x0010
        /*0038*/ 	.byte	0x00, 0xf0, 0x21, 0x00


	//----- nvinfo : EIATTR_KPARAM_INFO
	.align		4
.L_15:
        /*003c*/ 	.byte	0x04, 0x17
        /*003e*/ 	.short	(.L_17 - .L_16)
.L_16:
        /*0040*/ 	.word	0x00000000
        /*0044*/ 	.short	0x0001
        /*0046*/ 	.short	0x0008
        /*0048*/ 	.byte	0x00, 0xf0, 0x21, 0x00


	//----- nvinfo : EIATTR_KPARAM_INFO
	.align		4
.L_17:
        /*004c*/ 	.byte	0x04, 0x17
        /*004e*/ 	.short	(.L_19 - .L_18)
.L_18:
        /*0050*/ 	.word	0x00000000
        /*0054*/ 	.short	0x0000
        /*0056*/ 	.short	0x0000
        /*0058*/ 	.byte	0x00, 0xf0, 0x21, 0x00


	//----- nvinfo : EIATTR_MAXREG_COUNT
	.align		4
.L_19:
        /*005c*/ 	.byte	0x03, 0x1b
        /*005e*/ 	.short	0x00ff


	//----- nvinfo : EIATTR_EXIT_INSTR_OFFSETS
	.align		4
        /*0060*/ 	.byte	0x04, 0x1c
        /*0062*/ 	.short	(.L_21 - .L_20)


	//   ....[0]....
.L_20:
        /*0064*/ 	.word	0x00001ca0


	//   ....[1]....
        /*0068*/ 	.word	0x00001cd0


	//----- nvinfo : EIATTR_MAX_THREADS
	.align		4
.L_21:
        /*006c*/ 	.byte	0x04, 0x05
        /*006e*/ 	.short	(.L_23 - .L_22)
.L_22:
        /*0070*/ 	.word	0x00000100
        /*0074*/ 	.word	0x00000001
        /*0078*/ 	.word	0x00000001
.L_23:


//--------------------- .nv.rel.action            --------------------------
	.section	.nv.rel.action,"",@"SHT_CUDA_RELOCINFO"
	.align	8
	.sectionentsize	8
        /*0000*/ 	.byte	0x73, 0x00, 0x00, 0x00, 0x00, 0x00, 0x00, 0x00, 0x00, 0x00, 0x00, 0x11, 0x25, 0x00, 0x05, 0x36


//--------------------- .nv.constant0.swiglu_fwd_kernel --------------------------
	.section	.nv.constant0.swiglu_fwd_kernel,"a",@progbits
	.align	4
.nv.constant0.swiglu_fwd_kernel:
	.zero		380


//--------------------- .text.swiglu_fwd_kernel   --------------------------
	.section	.text.swiglu_fwd_kernel,"ax",@progbits
	.sectioninfo	@"SHI_REGISTERS=48"
	.align	128
        .global         swiglu_fwd_kernel
        .type           swiglu_fwd_kernel,@function
        .size           swiglu_fwd_kernel,(.L_x_1 - swiglu_fwd_kernel)
        .other          swiglu_fwd_kernel,@"STO_CUDA_ENTRY STV_DEFAULT"
swiglu_fwd_kernel:
.text.swiglu_fwd_kernel:
[----:B------:R-:W-:-:S02]  /*0000*/  IMAD.MOV.U32 R1, RZ, RZ, c[0x0][0x28] ;  /* 0x00000a00ff017624 */ /* 0x000fc400078e00ff */
[----:B------:R-:W0:Y:S01]  /*0010*/  S2R R0, SR_TID.X ;  /* 0x0000000000007919 */ /* 0x000e220000002100 */
[----:B------:R-:W-:Y:S01]  /*0020*/  PRMT R6, RZ, 0x7610, R6 ;  /* 0x00007610ff067816 */ /* 0x000fe20000000006 */
[----:B------:R-:W-:Y:S02]  /*0030*/  ULDC.64 UR4, c[0x0][0x118] ;  /* 0x0000460000047ab9 */ /* 0x000fe40000000a00 */
[----:B------:R-:W1:Y:S01]  /*0040*/  S2R R3, SR_CTAID.X ;  /* 0x0000000000037919 */ /* 0x000e620000002500 */
[----:B0-----:R-:W-:-:S05]  /*0050*/  IMAD.SHL.U32 R0, R0, 0x8, RZ ;  /* 0x0000000800007824 */ /* 0x001fca00078e00ff */
[----:B------:R-:W-:-:S05]  /*0060*/  LOP3.LUT R0, R0, 0x7f8, RZ, 0xc0, !PT ;  /* 0x000007f800007812 */ /* 0x000fca00078ec0ff */
[----:B-1----:R-:W-:Y:S02]  /*0070*/  IMAD R0, R3, 0x1000, R0 ;  /* 0x0000100003007824 */ /* 0x002fe400078e0200 */
[----:B------:R-:W-:-:S03]  /*0080*/  IMAD.MOV.U32 R3, RZ, RZ, 0x2 ;  /* 0x00000002ff037424 */ /* 0x000fc600078e00ff */
[C---:B------:R-:W-:Y:S01]  /*0090*/  ISETP.GE.AND P6, PT, R0.reuse, c[0x0][0x178], PT ;  /* 0x00005e0000007a0c */ /* 0x040fe20003fc6270 */
[C---:B------:R-:W-:Y:S01]  /*00a0*/  IMAD.WIDE R4, R0.reuse, R3, c[0x0][0x160] ;  /* 0x0000580000047625 */ /* 0x040fe200078e0203 */
[----:B------:R-:W-:-:S04]  /*00b0*/  IADD3 R41, R0, 0x1, RZ ;  /* 0x0000000100297810 */ /* 0x000fc80007ffe0ff */
[----:B------:R-:W-:Y:S02]  /*00c0*/  ISETP.GE.AND P5, PT, R41, c[0x0][0x178], PT ;  /* 0x00005e0029007a0c */ /* 0x000fe40003fa6270 */
[----:B------:R-:W-:-:S05]  /*00d0*/  PRMT R7, RZ, 0x7610, R7 ;  /* 0x00007610ff077816 */ /* 0x000fca0000000007 */
[----:B------:R-:W2:Y:S06]  /*00e0*/  @!P6 LDG.E.U16 R6, [R4.64] ;  /* 0x000000040406e981 */ /* 0x000eac000c1e1500 */
[----:B------:R-:W3:Y:S01]  /*00f0*/  @!P5 LDG.E.U16 R7, [R4.64+0x2] ;  /* 0x000002040407d981 */ /* 0x000ee2000c1e1500 */
[----:B------:R-:W-:Y:S01]  /*0100*/  PRMT R27, RZ, 0x7610, R27 ;  /* 0x00007610ff1b7816 */ /* 0x000fe2000000001b */
[----:B------:R-:W-:Y:S01]  /*0110*/  IMAD.WIDE R2, R0, R3, c[0x0][0x168] ;  /* 0x00005a0000027625 */ /* 0x000fe200078e0203 */
[----:B------:R-:W-:-:S04]  /*0120*/  PRMT R28, RZ, 0x7610, R28 ;  /* 0x00007610ff1c7816 */ /* 0x000fc8000000001c */
[----:B------:R-:W4:Y:S04]  /*0130*/  @!P6 LDG.E.U16 R27, [R2.64] ;  /* 0x00000004021be981 */ /* 0x000f28000c1e1500 */
[----:B------:R-:W5:Y:S01]  /*0140*/  @!P5 LDG.E.U16 R28, [R2.64+0x2] ;  /* 0x00000204021cd981 */ /* 0x000f62000c1e1500 */
[----:B------:R-:W-:Y:S02]  /*0150*/  IADD3 R26, R0, 0x2, RZ ;  /* 0x00000002001a7810 */ /* 0x000fe40007ffe0ff */
[----:B------:R-:W-:Y:S02]  /*0160*/  PRMT R25, RZ, 0x7610, R25 ;  /* 0x00007610ff197816 */ /* 0x000fe40000000019 */
[----:B------:R-:W-:-:S13]  /*0170*/  ISETP.GE.AND P3, PT, R26, c[0x0][0x178], PT ;  /* 0x00005e001a007a0c */ /* 0x000fda0003f66270 */
[----:B------:R0:W4:Y:S01]  /*0180*/  @!P3 LDG.E.U16 R25, [R4.64+0x4] ;  /* 0x000004040419b981 */ /* 0x000122000c1e1500 */
[----:B------:R-:W-:-:S04]  /*0190*/  IADD3 R22, R0, 0x3, RZ ;  /* 0x0000000300167810 */ /* 0x000fc80007ffe0ff */
[----:B------:R-:W-:Y:S02]  /*01a0*/  ISETP.GE.AND P2, PT, R22, c[0x0][0x178], PT ;  /* 0x00005e0016007a0c */ /* 0x000fe40003f46270 */
[----:B------:R-:W-:-:S11]  /*01b0*/  PRMT R24, RZ, 0x7610, R24 ;  /* 0x00007610ff187816 */ /* 0x000fd60000000018 */
[----:B------:R0:W4:Y:S01]  /*01c0*/  @!P2 LDG.E.U16 R24, [R4.64+0x6] ;  /* 0x000006040418a981 */ /* 0x000122000c1e1500 */
[----:B------:R-:W-:Y:S02]  /*01d0*/  PRMT R23, RZ, 0x7610, R23 ;  /* 0x00007610ff177816 */ /* 0x000fe40000000017 */
[----:B------:R-:W-:-:S04]  /*01e0*/  PRMT R21, RZ, 0x7610, R21 ;  /* 0x00007610ff157816 */ /* 0x000fc80000000015 */
[----:B------:R1:W4:Y:S01]  /*01f0*/  @!P3 LDG.E.U16 R23, [R2.64+0x4] ;  /* 0x000004040217b981 */ /* 0x000322000c1e1500 */
[----:B------:R-:W-:-:S03]  /*0200*/  IADD3 R20, R0, 0x4, RZ ;  /* 0x0000000400147810 */ /* 0x000fc60007ffe0ff */
[----:B------:R1:W4:Y:S01]  /*0210*/  @!P2 LDG.E.U16 R21, [R2.64+0x6] ;  /* 0x000006040215a981 */ /* 0x000322000c1e1500 */
[----:B------:R-:W-:Y:S02]  /*0220*/  PRMT R19, RZ, 0x7610, R19 ;  /* 0x00007610ff137816 */ /* 0x000fe40000000013 */
[----:B------:R-:W-:Y:S02]  /*0230*/  PRMT R18, RZ, 0x7610, R18 ;  /* 0x00007610ff127816 */ /* 0x000fe40000000012 */
[C---:B------:R-:W-:Y:S02]  /*0240*/  IADD3 R42, R0.reuse, 0x7, RZ ;  /* 0x00000007002a7810 */ /* 0x040fe40007ffe0ff */
[----:B------:R-:W-:Y:S02]  /*0250*/  PRMT R15, RZ, 0x7610, R15 ;  /* 0x00007610ff0f7816 */ /* 0x000fe4000000000f */
[C---:B------:R-:W-:Y:S02]  /*0260*/  IADD3 R40, R0.reuse, 0x800, RZ ;  /* 0x0000080000287810 */ /* 0x040fe40007ffe0ff */
[----:B------:R-:W-:-:S02]  /*0270*/  IADD3 R39, R0, 0x801, RZ ;  /* 0x0000080100277810 */ /* 0x000fc40007ffe0ff */
[C---:B------:R-:W-:Y:S02]  /*0280*/  IADD3 R17, R0.reuse, 0x6, RZ ;  /* 0x0000000600117810 */ /* 0x040fe40007ffe0ff */
[----:B------:R-:W-:Y:S02]  /*0290*/  PRMT R13, RZ, 0x7610, R13 ;  /* 0x00007610ff0d7816 */ /* 0x000fe4000000000d */
[----:B------:R-:W-:Y:S02]  /*02a0*/  ISETP.GE.AND P4, PT, R17, c[0x0][0x178], PT ;  /* 0x00005e0011007a0c */ /* 0x000fe40003f86270 */
[C---:B------:R-:W-:Y:S02]  /*02b0*/  IADD3 R35, R0.reuse, 0x802, RZ ;  /* 0x0000080200237810 */ /* 0x040fe40007ffe0ff */
[----:B------:R-:W-:Y:S02]  /*02c0*/  PRMT R16, RZ, 0x7610, R16 ;  /* 0x00007610ff107816 */ /* 0x000fe40000000010 */
[----:B------:R-:W-:-:S02]  /*02d0*/  IADD3 R32, R0, 0x804, RZ ;  /* 0x0000080400207810 */ /* 0x000fc40007ffe0ff */
[C---:B------:R-:W-:Y:S02]  /*02e0*/  IADD3 R37, R0.reuse, 0x803, RZ ;  /* 0x0000080300257810 */ /* 0x040fe40007ffe0ff */
[C---:B------:R-:W-:Y:S02]  /*02f0*/  IADD3 R33, R0.reuse, 0x805, RZ ;  /* 0x0000080500217810 */ /* 0x040fe40007ffe0ff */
[C---:B------:R-:W-:Y:S01]  /*0300*/  IADD3 R34, R0.reuse, 0x806, RZ ;  /* 0x0000080600227810 */ /* 0x040fe20007ffe0ff */
[----:B------:R0:W4:Y:S01]  /*0310*/  @!P4 LDG.E.U16 R16, [R4.64+0xc] ;  /* 0x00000c040410c981 */ /* 0x000122000c1e1500 */
[----:B------:R-:W-:Y:S02]  /*0320*/  IADD3 R31, R0, 0x807, RZ ;  /* 0x00000807001f7810 */ /* 0x000fe40007ffe0ff */
[----:B------:R-:W-:Y:S02]  /*0330*/  ISETP.GE.AND P3, PT, R32, c[0x0][0x178], PT ;  /* 0x00005e0020007a0c */ /* 0x000fe40003f66270 */
[----:B------:R-:W-:-:S02]  /*0340*/  ISETP.GE.AND P2, PT, R37, c[0x0][0x178], PT ;  /* 0x00005e0025007a0c */ /* 0x000fc40003f46270 */
[----:B------:R-:W-:Y:S02]  /*0350*/  ISETP.GE.AND P4, PT, R33, c[0x0][0x178], PT ;  /* 0x00005e0021007a0c */ /* 0x000fe40003f86270 */
[----:B--2---:R-:W-:-:S05]  /*0360*/  SEL R6, R6, RZ, !P6 ;  /* 0x000000ff06067207 */ /* 0x004fca0007000000 */
[----:B------:R-:W-:Y:S01]  /*0370*/  HADD2.F32 R14, -RZ, R6.H0_H0 ;  /* 0x20000006ff0e7230 */ /* 0x000fe20000004100 */
[----:B---3--:R-:W-:-:S04]  /*0380*/  SEL R7, R7, RZ, !P5 ;  /* 0x000000ff07077207 */ /* 0x008fc80006800000 */
[----:B------:R-:W-:Y:S01]  /*0390*/  FADD R6, RZ, -R14 ;  /* 0x8000000eff067221 */ /* 0x000fe20000000000 */
[----:B------:R-:W-:-:S03]  /*03a0*/  HADD2.F32 R11, -RZ, R7.H0_H0 ;  /* 0x20000007ff0b7230 */ /* 0x000fc60000004100 */
[----:B------:R-:W-:Y:S02]  /*03b0*/  FMUL R7, R6, 1.4426950216293334961 ;  /* 0x3fb8aa3b06077820 */ /* 0x000fe40000400000 */
[----:B------:R-:W-:-:S04]  /*03c0*/  FADD R6, RZ, -R11 ;  /* 0x8000000bff067221 */ /* 0x000fc80000000000 */
[----:B------:R-:W-:-:S05]  /*03d0*/  FMUL R8, R6, 1.4426950216293334961 ;  /* 0x3fb8aa3b06087820 */ /* 0x000fca0000400000 */
[----:B------:R-:W-:-:S13]  /*03e0*/  FSETP.GEU.AND P1, PT, R8, -126, PT ;  /* 0xc2fc00000800780b */ /* 0x000fda0003f2e000 */
[----:B------:R-:W-:-:S04]  /*03f0*/  @!P1 FMUL R8, R8, 0.5 ;  /* 0x3f00000008089820 */ /* 0x000fc80000400000 */
[----:B------:R-:W2:Y:S01]  /*0400*/  MUFU.EX2 R9, R8 ;  /* 0x0000000800097308 */ /* 0x000ea20000000800 */
[----:B------:R-:W-:Y:S01]  /*0410*/  FSETP.GEU.AND P0, PT, R7, -126, PT ;  /* 0xc2fc00000700780b */ /* 0x000fe20003f0e000 */
[----:B--2---:R-:W-:-:S04]  /*0420*/  @!P1 FMUL R9, R9, R9 ;  /* 0x0000000909099220 */ /* 0x004fc80000400000 */
[----:B------:R-:W-:-:S05]  /*0430*/  FADD R9, R9, 1 ;  /* 0x3f80000009097421 */ /* 0x000fca0000000000 */
[----:B------:R-:W-:-:S03]  /*0440*/  FSETP.GT.AND P1, PT, R9, 8.50705917302346158658e+37, PT ;  /* 0x7e8000000900780b */ /* 0x000fc60003f24000 */
[----:B------:R-:W-:Y:S01]  /*0450*/  @!P0 FMUL R7, R7, 0.5 ;  /* 0x3f00000007078820 */ /* 0x000fe20000400000 */
[----:B------:R-:W-:-:S03]  /*0460*/  IMAD.MOV.U32 R8, RZ, RZ, 0x3e800000 ;  /* 0x3e800000ff087424 */ /* 0x000fc600078e00ff */
[----:B------:R-:W2:Y:S02]  /*0470*/  MUFU.EX2 R6, R7 ;  /* 0x0000000700067308 */ /* 0x000ea40000000800 */
[----:B------:R-:W-:-:S04]  /*0480*/  FSEL R12, R8, 1, P1 ;  /* 0x3f800000080c7808 */ /* 0x000fc80000800000 */
[----:B------:R-:W-:Y:S01]  /*0490*/  @P1 FMUL R9, R9, 0.25 ;  /* 0x3e80000009091820 */ /* 0x000fe20000400000 */
[----:B------:R-:W-:Y:S01]  /*04a0*/  ISETP.GE.AND P1, PT, R20, c[0x0][0x178], PT ;  /* 0x00005e0014007a0c */ /* 0x000fe20003f26270 */
[----:B--2---:R-:W-:-:S04]  /*04b0*/  @!P0 FMUL R6, R6, R6 ;  /* 0x0000000606068220 */ /* 0x004fc80000400000 */
[----:B------:R-:W-:-:S08]  /*04c0*/  FADD R10, R6, 1 ;  /* 0x3f800000060a7421 */ /* 0x000fd00000000000 */
[----:B------:R0:W2:Y:S01]  /*04d0*/  @!P1 LDG.E.U16 R19, [R4.64+0x8] ;  /* 0x0000080404139981 */ /* 0x0000a2000c1e1500 */
[----:B------:R-:W-:Y:S02]  /*04e0*/  FSETP.GT.AND P0, PT, R10, 8.50705917302346158658e+37, PT ;  /* 0x7e8000000a00780b */ /* 0x000fe40003f04000 */
[----:B------:R-:W-:Y:S02]  /*04f0*/  IADD3 R6, R0, 0x5, RZ ;  /* 0x0000000500067810 */ /* 0x000fe40007ffe0ff */
[----:B------:R-:W-:-:S09]  /*0500*/  FSEL R7, R8, 1, P0 ;  /* 0x3f80000008077808 */ /* 0x000fd20000000000 */
[----:B------:R-:W-:Y:S01]  /*0510*/  @P0 FMUL R10, R10, 0.25 ;  /* 0x3e8000000a0a0820 */ /* 0x000fe20000400000 */
[----:B------:R-:W-:Y:S02]  /*0520*/  ISETP.GE.AND P0, PT, R6, c[0x0][0x178], PT ;  /* 0x00005e0006007a0c */ /* 0x000fe40003f06270 */
[----:B------:R-:W-:-:S03]  /*0530*/  ISETP.GE.AND P1, PT, R42, c[0x0][0x178], PT ;  /* 0x00005e002a007a0c */ /* 0x000fc60003f26270 */
[----:B------:R-:W3:Y:S08]  /*0540*/  MUFU.RCP R10, R10 ;  /* 0x0000000a000a7308 */ /* 0x000ef00000001000 */
[----:B------:R0:W2:Y:S04]  /*0550*/  @!P0 LDG.E.U16 R18, [R4.64+0xa] ;  /* 0x00000a0404128981 */ /* 0x0000a8000c1e1500 */
[----:B------:R0:W2:Y:S01]  /*0560*/  @!P1 LDG.E.U16 R15, [R4.64+0xe] ;  /* 0x00000e04040f9981 */ /* 0x0000a2000c1e1500 */
[----:B------:R-:W-:Y:S01]  /*0570*/  ISETP.GE.AND P1, PT, R40, c[0x0][0x178], PT ;  /* 0x00005e0028007a0c */ /* 0x000fe20003f26270 */
[----:B---3--:R-:W-:-:S04]  /*0580*/  FMUL R7, R10, R7 ;  /* 0x000000070a077220 */ /* 0x008fc80000400000 */
[----:B------:R-:W-:Y:S01]  /*0590*/  FMUL R29, R14, R7 ;  /* 0x000000070e1d7220 */ /* 0x000fe20000400000 */
[----:B------:R-:W-:-:S07]  /*05a0*/  PRMT R14, RZ, 0x7610, R14 ;  /* 0x00007610ff0e7816 */ /* 0x000fce000000000e */
[----:B------:R0:W3:Y:S01]  /*05b0*/  @!P1 LDG.E.U16 R14, [R4.64+0x1000] ;  /* 0x00100004040e9981 */ /* 0x0000e2000c1e1500 */
[----:B------:R-:W-:Y:S01]  /*05c0*/  ISETP.GE.AND P1, PT, R39, c[0x0][0x178], PT ;  /* 0x00005e0027007a0c */ /* 0x000fe20003f26270 */
[----:B------:R-:W0:Y:S01]  /*05d0*/  MUFU.RCP R9, R9 ;  /* 0x0000000900097308 */ /* 0x000e220000001000 */
[----:B----4-:R-:W-:Y:S02]  /*05e0*/  SEL R27, R27, RZ, !P6 ;  /* 0x000000ff1b1b7207 */ /* 0x010fe40007000000 */
[----:B-----5:R-:W-:Y:S02]  /*05f0*/  SEL R32, R28, RZ, !P5 ;  /* 0x000000ff1c207207 */ /* 0x020fe40006800000 */
[----:B------:R-:W-:-:S07]  /*0600*/  ISETP.GE.AND P5, PT, R34, c[0x0][0x178], PT ;  /* 0x00005e0022007a0c */ /* 0x000fce0003fa6270 */
[----:B------:R4:W5:Y:S01]  /*0610*/  @!P1 LDG.E.U16 R13, [R4.64+0x1002] ;  /* 0x00100204040d9981 */ /* 0x000962000c1e1500 */
[----:B------:R-:W-:Y:S02]  /*0620*/  ISETP.GE.AND P1, PT, R35, c[0x0][0x178], PT ;  /* 0x00005e0023007a0c */ /* 0x000fe40003f26270 */
[----:B------:R-:W-:Y:S01]  /*0630*/  ISETP.GE.AND P6, PT, R31, c[0x0][0x178], PT ;  /* 0x00005e001f007a0c */ /* 0x000fe20003fc6270 */
[----:B0-----:R-:W-:Y:S01]  /*0640*/  FMUL R12, R9, R12 ;  /* 0x0000000c090c7220 */ /* 0x001fe20000400000 */
[----:B------:R-:W-:Y:S01]  /*0650*/  PRMT R6, RZ, 0x7610, R6 ;  /* 0x00007610ff067816 */ /* 0x000fe20000000006 */
[----:B------:R-:W-:Y:S01]  /*0660*/  HADD2.F32 R28, -RZ, R27.H0_H0 ;  /* 0x2000001bff1c7230 */ /* 0x000fe20000004100 */
[----:B------:R-:W-:Y:S01]  /*0670*/  PRMT R10, RZ, 0x7610, R10 ;  /* 0x00007610ff0a7816 */ /* 0x000fe2000000000a */
[----:B------:R-:W-:Y:S01]  /*0680*/  FMUL R30, R11, R12 ;  /* 0x0000000c0b1e7220 */ /* 0x000fe20000400000 */
[----:B------:R-:W-:Y:S02]  /*0690*/  PRMT R11, RZ, 0x7610, R11 ;  /* 0x00007610ff0b7816 */ /* 0x000fe4000000000b */
[----:B------:R-:W-:-:S02]  /*06a0*/  PRMT R12, RZ, 0x7610, R12 ;  /* 0x00007610ff0c7816 */ /* 0x000fc4000000000c */
[----:B------:R-:W-:Y:S01]  /*06b0*/  PRMT R7, RZ, 0x7610, R7 ;  /* 0x00007610ff077816 */ /* 0x000fe20000000007 */
[----:B------:R4:W3:Y:S01]  /*06c0*/  @!P1 LDG.E.U16 R6, [R4.64+0x1004] ;  /* 0x0010040404069981 */ /* 0x0008e2000c1e1500 */
[----:B------:R-:W-:Y:S02]  /*06d0*/  PRMT R9, RZ, 0x7610, R9 ;  /* 0x00007610ff097816 */ /* 0x000fe40000000009 */
[----:B------:R-:W-:Y:S01]  /*06e0*/  P2R R36, PR, RZ, 0x2 ;  /* 0x00000002ff247803 */ /* 0x000fe20000000000 */
[----:B------:R-:W-:Y:S01]  /*06f0*/  HADD2.F32 R27, -RZ, R32.H0_H0 ;  /* 0x20000020ff1b7230 */ /* 0x000fe20000004100 */
[----:B------:R-:W-:Y:S01]  /*0700*/  ISETP.GE.AND P1, PT, R20, c[0x0][0x178], PT ;  /* 0x00005e0014007a0c */ /* 0x000fe20003f26270 */
[----:B------:R4:W3:Y:S04]  /*0710*/  @!P2 LDG.E.U16 R11, [R4.64+0x1006] ;  /* 0x00100604040ba981 */ /* 0x0008e8000c1e1500 */
[----:B------:R4:W3:Y:S04]  /*0720*/  @!P3 LDG.E.U16 R12, [R4.64+0x1008] ;  /* 0x00100804040cb981 */ /* 0x0008e8000c1e1500 */
[----:B------:R4:W3:Y:S04]  /*0730*/  @!P4 LDG.E.U16 R10, [R4.64+0x100a] ;  /* 0x00100a04040ac981 */ /* 0x0008e8000c1e1500 */
[----:B------:R4:W3:Y:S04]  /*0740*/  @!P5 LDG.E.U16 R7, [R4.64+0x100c] ;  /* 0x00100c040407d981 */ /* 0x0008e8000c1e1500 */
[----:B------:R4:W3:Y:S01]  /*0750*/  @!P6 LDG.E.U16 R9, [R4.64+0x100e] ;  /* 0x00100e040409e981 */ /* 0x0008e2000c1e1500 */
[----:B------:R-:W-:-:S02]  /*0760*/  P2R R37, PR, RZ, 0x4 ;  /* 0x00000004ff257803 */ /* 0x000fc40000000000 */
[----:B------:R-:W-:Y:S01]  /*0770*/  P2R R38, PR, RZ, 0x8 ;  /* 0x00000008ff267803 */ /* 0x000fe20000000000 */
[----:B----4-:R-:W-:Y:S01]  /*0780*/  FMUL R5, R27, R30 ;  /* 0x0000001e1b057220 */ /* 0x010fe20000400000 */
[----:B------:R-:W-:Y:S02]  /*0790*/  PRMT R27, RZ, 0x7610, R27 ;  /* 0x00007610ff1b7816 */ /* 0x000fe4000000001b */
[----:B------:R-:W-:Y:S02]  /*07a0*/  ISETP.GE.AND P3, PT, R17, c[0x0][0x178], PT ;  /* 0x00005e0011007a0c */ /* 0x000fe40003f66270 */
[----:B------:R-:W-:Y:S02]  /*07b0*/  ISETP.GE.AND P2, PT, R42, c[0x0][0x178], PT ;  /* 0x00005e002a007a0c */ /* 0x000fe40003f46270 */
[----:B------:R1:W4:Y:S01]  /*07c0*/  @!P1 LDG.E.U16 R27, [R2.64+0x8] ;  /* 0x00000804021b9981 */ /* 0x000322000c1e1500 */
[----:B------:R-:W-:Y:S01]  /*07d0*/  ISETP.GE.AND P1, PT, R40, c[0x0][0x178], PT ;  /* 0x00005e0028007a0c */ /* 0x000fe20003f26270 */
[----:B------:R-:W-:Y:S01]  /*07e0*/  FMUL R4, R28, R29 ;  /* 0x0000001d1c047220 */ /* 0x000fe20000400000 */
[----:B------:R-:W-:-:S02]  /*07f0*/  PRMT R28, RZ, 0x7610, R28 ;  /* 0x00007610ff1c7816 */ /* 0x000fc4000000001c */
[----:B------:R-:W-:Y:S02]  /*0800*/  PRMT R29, RZ, 0x7610, R29 ;  /* 0x00007610ff1d7816 */ /* 0x000fe4000000001d */
[----:B------:R-:W-:Y:S02]  /*0810*/  PRMT R30, RZ, 0x7610, R30 ;  /* 0x00007610ff1e7816 */ /* 0x000fe4000000001e */
[----:B------:R-:W-:Y:S01]  /*0820*/  PRMT R31, RZ, 0x7610, R31 ;  /* 0x00007610ff1f7816 */ /* 0x000fe2000000001f */
[----:B------:R1:W3:Y:S01]  /*0830*/  @!P0 LDG.E.U16 R28, [R2.64+0xa] ;  /* 0x00000a04021c8981 */ /* 0x0002e2000c1e1500 */
[----:B------:R-:W-:Y:S02]  /*0840*/  P2R R43, PR, RZ, 0x1 ;  /* 0x00000001ff2b7803 */ /* 0x000fe40000000000 */
[----:B------:R-:W-:Y:S01]  /*0850*/  ISETP.GE.AND P0, PT, R39, c[0x0][0x178], PT ;  /* 0x00005e0027007a0c */ /* 0x000fe20003f06270 */
[----:B------:R1:W3:Y:S01]  /*0860*/  @!P3 LDG.E.U16 R29, [R2.64+0xc] ;  /* 0x00000c04021db981 */ /* 0x0002e2000c1e1500 */
[----:B------:R-:W-:-:S03]  /*0870*/  ISETP.NE.AND P3, PT, R38, RZ, PT ;  /* 0x000000ff2600720c */ /* 0x000fc60003f65270 */
[----:B------:R1:W3:Y:S01]  /*0880*/  @!P2 LDG.E.U16 R30, [R2.64+0xe] ;  /* 0x00000e04021ea981 */ /* 0x0002e2000c1e1500 */
[----:B------:R-:W-:-:S03]  /*0890*/  ISETP.NE.AND P2, PT, R37, RZ, PT ;  /* 0x000000ff2500720c */ /* 0x000fc60003f45270 */
[----:B------:R1:W3:Y:S01]  /*08a0*/  @!P1 LDG.E.U16 R31, [R2.64+0x1000] ;  /* 0x00100004021f9981 */ /* 0x0002e2000c1e1500 */
[----:B------:R-:W-:Y:S02]  /*08b0*/  ISETP.NE.AND P1, PT, R36, RZ, PT ;  /* 0x000000ff2400720c */ /* 0x000fe40003f25270 */
[----:B------:R-:W-:Y:S02]  /*08c0*/  PRMT R32, RZ, 0x7610, R32 ;  /* 0x00007610ff207816 */ /* 0x000fe40000000020 */
[----:B------:R-:W-:Y:S02]  /*08d0*/  PRMT R33, RZ, 0x7610, R33 ;  /* 0x00007610ff217816 */ /* 0x000fe40000000021 */
[----:B------:R-:W-:Y:S02]  /*08e0*/  PRMT R34, RZ, 0x7610, R34 ;  /* 0x00007610ff227816 */ /* 0x000fe40000000022 */
[----:B------:R-:W-:Y:S01]  /*08f0*/  PRMT R35, RZ, 0x7610, R35 ;  /* 0x00007610ff237816 */ /* 0x000fe20000000023 */
[----:B------:R1:W3:Y:S01]  /*0900*/  @!P0 LDG.E.U16 R32, [R2.64+0x1002] ;  /* 0x0010020402208981 */ /* 0x0002e2000c1e1500 */
[----:B------:R-:W-:-:S02]  /*0910*/  PRMT R36, RZ, 0x7610, R36 ;  /* 0x00007610ff247816 */ /* 0x000fc40000000024 */
[----:B------:R-:W-:Y:S01]  /*0920*/  PRMT R37, RZ, 0x7610, R37 ;  /* 0x00007610ff257816 */ /* 0x000fe20000000025 */
[----:B------:R1:W3:Y:S01]  /*0930*/  @!P1 LDG.E.U16 R33, [R2.64+0x1004] ;  /* 0x0010040402219981 */ /* 0x0002e2000c1e1500 */
[----:B------:R-:W-:-:S03]  /*0940*/  PRMT R38, RZ, 0x7610, R38 ;  /* 0x00007610ff267816 */ /* 0x000fc60000000026 */
[----:B------:R1:W3:Y:S01]  /*0950*/  @!P2 LDG.E.U16 R34, [R2.64+0x1006] ;  /* 0x001006040222a981 */ /* 0x0002e2000c1e1500 */
[----:B------:R-:W-:-:S03]  /*0960*/  ISETP.GE.AND P0, PT, R26, c[0x0][0x178], PT ;  /* 0x00005e001a007a0c */ /* 0x000fc60003f06270 */
[----:B------:R1:W3:Y:S04]  /*0970*/  @!P3 LDG.E.U16 R35, [R2.64+0x1008] ;  /* 0x001008040223b981 */ /* 0x0002e8000c1e1500 */
[----:B------:R1:W3:Y:S04]  /*0980*/  @!P4 LDG.E.U16 R36, [R2.64+0x100a] ;  /* 0x00100a040224c981 */ /* 0x0002e8000c1e1500 */
[----:B------:R1:W3:Y:S04]  /*0990*/  @!P5 LDG.E.U16 R37, [R2.64+0x100c] ;  /* 0x00100c040225d981 */ /* 0x0002e8000c1e1500 */
[----:B------:R1:W3:Y:S01]  /*09a0*/  @!P6 LDG.E.U16 R38, [R2.64+0x100e] ;  /* 0x00100e040226e981 */ /* 0x0002e2000c1e1500 */
[----:B------:R-:W-:-:S02]  /*09b0*/  P2R R45, PR, RZ, 0x4 ;  /* 0x00000004ff2d7803 */ /* 0x000fc40000000000 */
[----:B------:R-:W-:Y:S02]  /*09c0*/  ISETP.GE.AND P2, PT, R0, c[0x0][0x178], PT ;  /* 0x00005e0000007a0c */ /* 0x000fe40003f46270 */
[----:B-1----:R-:W-:Y:S01]  /*09d0*/  F2FP.PACK_AB R3, R5, R4 ;  /* 0x000000040503723e */ /* 0x002fe200000000ff */
[----:B------:R-:W-:-:S04]  /*09e0*/  IMAD.MOV.U32 R5, RZ, RZ, 0x2 ;  /* 0x00000002ff057424 */ /* 0x000fc800078e00ff */
[----:B------:R-:W-:Y:S01]  /*09f0*/  IMAD.WIDE R4, R0, R5, c[0x0][0x170] ;  /* 0x00005c0000047625 */ /* 0x000fe200078e0205 */
[----:B------:R-:W-:Y:S02]  /*0a00*/  SEL R0, R25, RZ, !P0 ;  /* 0x000000ff19007207 */ /* 0x000fe40004000000 */
[----:B------:R-:W-:Y:S02]  /*0a10*/  P2R R44, PR, RZ, 0x2 ;  /* 0x00000002ff2c7803 */ /* 0x000fe40000000000 */
[----:B------:R-:W-:Y:S01]  /*0a20*/  ISETP.GE.AND P1, PT, R41, c[0x0][0x178], PT ;  /* 0x00005e0029007a0c */ /* 0x000fe20003f26270 */
[----:B------:R-:W-:Y:S01]  /*0a30*/  HADD2.F32 R0, -RZ, R0.H0_H0 ;  /* 0x20000000ff007230 */ /* 0x000fe20000004100 */
[----:B------:R-:W-:-:S04]  /*0a40*/  PRMT R26, R3, 0x7632, R26 ;  /* 0x00007632031a7816 */ /* 0x000fc8000000001a */
[----:B------:R-:W-:-:S04]  /*0a50*/  FADD R25, RZ, -R0 ;  /* 0x80000000ff197221 */ /* 0x000fc80000000000 */
[----:B------:R-:W-:-:S03]  /*0a60*/  FMUL R25, R25, 1.4426950216293334961 ;  /* 0x3fb8aa3b19197820 */ /* 0x000fc60000400000 */
[----:B------:R-:W-:Y:S02]  /*0a70*/  @!P1 STG.E.U16 [R4.64+0x2], R26 ;  /* 0x0000021a04009986 */ /* 0x000fe4000c101504 */
[----:B------:R-:W-:Y:S02]  /*0a80*/  FSETP.GEU.AND P1, PT, R25, -126, PT ;  /* 0xc2fc00001900780b */ /* 0x000fe40003f2e000 */
[----:B------:R0:W-:Y:S01]  /*0a90*/  @!P2 STG.E.U16 [R4.64], R3 ;  /* 0x000000030400a986 */ /* 0x0001e2000c101504 */
[----:B------:R-:W-:-:S04]  /*0aa0*/  ISETP.GE.AND P2, PT, R22, c[0x0][0x178], PT ;  /* 0x00005e0016007a0c */ /* 0x000fc80003f46270 */
[----:B------:R-:W-:-:S06]  /*0ab0*/  SEL R2, R24, RZ, !P2 ;  /* 0x000000ff18027207 */ /* 0x000fcc0005000000 */
[----:B------:R-:W-:Y:S01]  /*0ac0*/  @!P1 FMUL R25, R25, 0.5 ;  /* 0x3f00000019199820 */ /* 0x000fe20000400000 */
[----:B------:R-:W-:-:S03]  /*0ad0*/  HADD2.F32 R2, -RZ, R2.H0_H0 ;  /* 0x20000002ff027230 */ /* 0x000fc60000004100 */
[----:B------:R-:W1:Y:S02]  /*0ae0*/  MUFU.EX2 R22, R25 ;  /* 0x0000001900167308 */ /* 0x000e640000000800 */
[----:B0-----:R-:W-:-:S04]  /*0af0*/  FADD R3, RZ, -R2 ;  /* 0x80000002ff037221 */ /* 0x001fc80000000000 */
[----:B------:R-:W-:Y:S01]  /*0b00*/  FMUL R3, R3, 1.4426950216293334961 ;  /* 0x3fb8aa3b03037820 */ /* 0x000fe20000400000 */
[----:B-1----:R-:W-:-:S04]  /*0b10*/  @!P1 FMUL R22, R22, R22 ;  /* 0x0000001616169220 */ /* 0x002fc80000400000 */
[----:B------:R-:W-:-:S13]  /*0b20*/  FSETP.GEU.AND P1, PT, R3, -126, PT ;  /* 0xc2fc00000300780b */ /* 0x000fda0003f2e000 */
[----:B------:R-:W-:-:S04]  /*0b30*/  @!P1 FMUL R3, R3, 0.5 ;  /* 0x3f00000003039820 */ /* 0x000fc80000400000 */
[----:B------:R-:W0:Y:S01]  /*0b40*/  MUFU.EX2 R24, R3 ;  /* 0x0000000300187308 */ /* 0x000e220000000800 */
[----:B------:R-:W-:Y:S01]  /*0b50*/  FADD R22, R22, 1 ;  /* 0x3f80000016167421 */ /* 0x000fe20000000000 */
[----:B0-----:R-:W-:-:S04]  /*0b60*/  @!P1 FMUL R24, R24, R24 ;  /* 0x0000001818189220 */ /* 0x001fc80000400000 */
[----:B------:R-:W-:Y:S01]  /*0b70*/  FSETP.GT.AND P1, PT, R22, 8.50705917302346158658e+37, PT ;  /* 0x7e8000001600780b */ /* 0x000fe20003f24000 */
[----:B------:R-:W-:-:S03]  /*0b80*/  FADD R24, R24, 1 ;  /* 0x3f80000018187421 */ /* 0x000fc60000000000 */
[----:B------:R-:W-:-:S09]  /*0b90*/  FSEL R25, R8, 1, P1 ;  /* 0x3f80000008197808 */ /* 0x000fd20000800000 */
[----:B------:R-:W-:Y:S01]  /*0ba0*/  @P1 FMUL R22, R22, 0.25 ;  /* 0x3e80000016161820 */ /* 0x000fe20000400000 */
[----:B------:R-:W-:-:S05]  /*0bb0*/  FSETP.GT.AND P1, PT, R24, 8.50705917302346158658e+37, PT ;  /* 0x7e8000001800780b */ /* 0x000fca0003f24000 */
[----:B------:R-:W0:Y:S08]  /*0bc0*/  MUFU.RCP R22, R22 ;  /* 0x0000001600167308 */ /* 0x000e300000001000 */
[----:B------:R-:W-:-:S06]  /*0bd0*/  @P1 FMUL R24, R24, 0.25 ;  /* 0x3e80000018181820 */ /* 0x000fcc0000400000 */
[----:B------:R-:W1:Y:S01]  /*0be0*/  MUFU.RCP R24, R24 ;  /* 0x0000001800187308 */ /* 0x000e620000001000 */
[----:B------:R-:W-:Y:S01]  /*0bf0*/  FSEL R3, R8, 1, P1 ;  /* 0x3f80000008037808 */ /* 0x000fe20000800000 */
[----:B0-----:R-:W-:Y:S01]  /*0c00*/  FMUL R25, R22, R25 ;  /* 0x0000001916197220 */ /* 0x001fe20000400000 */
[----:B------:R-:W-:-:S03]  /*0c10*/  SEL R23, R23, RZ, !P0 ;  /* 0x000000ff17177207 */ /* 0x000fc60004000000 */
[----:B------:R-:W-:Y:S01]  /*0c20*/  FMUL R0, R0, R25 ;  /* 0x0000001900007220 */ /* 0x000fe20000400000 */
[----:B------:R-:W-:Y:S01]  /*0c30*/  SEL R25, R21, RZ, !P2 ;  /* 0x000000ff15197207 */ /* 0x000fe20005000000 */
[----:B-1----:R-:W-:-:S04]  /*0c40*/  FMUL R3, R24, R3 ;  /* 0x0000000318037220 */ /* 0x002fc80000400000 */
[----:B------:R-:W-:Y:S01]  /*0c50*/  FMUL R21, R2, R3 ;  /* 0x0000000302157220 */ /* 0x000fe20000400000 */
[----:B------:R-:W-:Y:S02]  /*0c60*/  HADD2.F32 R3, -RZ, R23.H0_H0 ;  /* 0x20000017ff037230 */ /* 0x000fe40000004100 */
[----:B------:R-:W-:-:S03]  /*0c70*/  HADD2.F32 R2, -RZ, R25.H0_H0 ;  /* 0x20000019ff027230 */ /* 0x000fc60000004100 */
[----:B------:R-:W-:Y:S02]  /*0c80*/  FMUL R0, R3, R0 ;  /* 0x0000000003007220 */ /* 0x000fe40000400000 */
[----:B------:R-:W-:Y:S01]  /*0c90*/  FMUL R21, R2, R21 ;  /* 0x0000001502157220 */ /* 0x000fe20000400000 */
[----:B------:R-:W-:-:S04]  /*0ca0*/  ISETP.GE.AND P1, PT, R20, c[0x0][0x178], PT ;  /* 0x00005e0014007a0c */ /* 0x000fc80003f26270 */
[----:B------:R-:W-:-:S04]  /*0cb0*/  F2FP.PACK_AB R0, R21, R0 ;  /* 0x000000001500723e */ /* 0x000fc800000000ff */
[C---:B------:R-:W-:Y:S02]  /*0cc0*/  PRMT R3, R0.reuse, 0x7610, R3 ;  /* 0x0000761000037816 */ /* 0x040fe40000000003 */
[----:B------:R-:W-:Y:S02]  /*0cd0*/  PRMT R21, R0, 0x7632, R21 ;  /* 0x0000763200157816 */ /* 0x000fe40000000015 */
[----:B--2---:R-:W-:-:S05]  /*0ce0*/  SEL R0, R19, RZ, !P1 ;  /* 0x000000ff13007207 */ /* 0x004fca0004800000 */
[----:B------:R-:W-:-:S05]  /*0cf0*/  HADD2.F32 R0, -RZ, R0.H0_H0 ;  /* 0x20000000ff007230 */ /* 0x000fca0000004100 */
[----:B------:R-:W-:-:S04]  /*0d00*/  FADD R2, RZ, -R0 ;  /* 0x80000000ff027221 */ /* 0x000fc80000000000 */
[----:B------:R-:W-:Y:S01]  /*0d10*/  FMUL R19, R2, 1.4426950216293334961 ;  /* 0x3fb8aa3b02137820 */ /* 0x000fe20000400000 */
[----:B------:R-:W-:Y:S04]  /*0d20*/  @!P2 STG.E.U16 [R4.64+0x6], R21 ;  /* 0x000006150400a986 */ /* 0x000fe8000c101504 */
[----:B------:R-:W-:Y:S01]  /*0d30*/  FSETP.GEU.AND P2, PT, R19, -126, PT ;  /* 0xc2fc00001300780b */ /* 0x000fe20003f4e000 */
[----:B------:R0:W-:Y:S01]  /*0d40*/  @!P0 STG.E.U16 [R4.64+0x4], R3 ;  /* 0x0000040304008986 */ /* 0x0001e2000c101504 */
[----:B------:R-:W-:-:S04]  /*0d50*/  ISETP.NE.AND P0, PT, R43, RZ, PT ;  /* 0x000000ff2b00720c */ /* 0x000fc80003f05270 */
[----:B------:R-:W-:-:S07]  /*0d60*/  SEL R2, R18, RZ, !P0 ;  /* 0x000000ff12027207 */ /* 0x000fce0004000000 */
        /* <DEDUP_REMOVED lines=21> */
[----:B----4-:R-:W-:Y:S02]  /*0ec0*/  SEL R27, R27, RZ, !P1 ;  /* 0x000000ff1b1b7207 */ /* 0x010fe40004800000 */
[----:B---3--:R-:W-:Y:S01]  /*0ed0*/  SEL R3, R28, RZ, !P0 ;  /* 0x000000ff1c037207 */ /* 0x008fe20004000000 */
[----:B------:R-:W-:Y:S02]  /*0ee0*/  FMUL R19, R0, R19 ;  /* 0x0000001300137220 */ /* 0x000fe40000400000 */
[----:B------:R-:W-:Y:S02]  /*0ef0*/  HADD2.F32 R0, -RZ, R27.H0_H0 ;  /* 0x2000001bff007230 */ /* 0x000fe40000004100 */
[----:B------:R-:W-:Y:S01]  /*0f00*/  HADD2.F32 R3, -RZ, R3.H0_H0 ;  /* 0x20000003ff037230 */ /* 0x000fe20000004100 */
[----:B-1----:R-:W-:-:S04]  /*0f10*/  FMUL R21, R18, R21 ;  /* 0x0000001512157220 */ /* 0x002fc80000400000 */
[----:B------:R-:W-:Y:S01]  /*0f20*/  FMUL R2, R2, R21 ;  /* 0x0000001502027220 */ /* 0x000fe20000400000 */
[----:B------:R-:W-:-:S03]  /*0f30*/  FMUL R0, R0, R19 ;  /* 0x0000001300007220 */ /* 0x000fc60000400000 */
[----:B------:R-:W-:Y:S01]  /*0f40*/  FMUL R3, R3, R2 ;  /* 0x0000000203037220 */ /* 0x000fe20000400000 */
[----:B------:R-:W-:-:S04]  /*0f50*/  ISETP.GE.AND P2, PT, R17, c[0x0][0x178], PT ;  /* 0x00005e0011007a0c */ /* 0x000fc80003f46270 */
[----:B------:R-:W-:-:S04]  /*0f60*/  F2FP.PACK_AB R0, R3, R0 ;  /* 0x000000000300723e */ /* 0x000fc800000000ff */
[C---:B------:R-:W-:Y:S02]  /*0f70*/  PRMT R18, R0.reuse, 0x7610, R18 ;  /* 0x0000761000127816 */ /* 0x040fe40000000012 */
[----:B------:R-:W-:Y:S02]  /*0f80*/  PRMT R19, R0, 0x7632, R19 ;  /* 0x0000763200137816 */ /* 0x000fe40000000013 */
[----:B------:R-:W-:-:S05]  /*0f90*/  SEL R0, R16, RZ, !P2 ;  /* 0x000000ff10007207 */ /* 0x000fca0005000000 */
[----:B------:R-:W-:-:S05]  /*0fa0*/  HADD2.F32 R0, -RZ, R0.H0_H0 ;  /* 0x20000000ff007230 */ /* 0x000fca0000004100 */
[----:B------:R-:W-:-:S04]  /*0fb0*/  FADD R2, RZ, -R0 ;  /* 0x80000000ff027221 */ /* 0x000fc80000000000 */
[----:B------:R-:W-:Y:S01]  /*0fc0*/  FMUL R3, R2, 1.4426950216293334961 ;  /* 0x3fb8aa3b02037820 */ /* 0x000fe20000400000 */
[----:B------:R-:W-:Y:S04]  /*0fd0*/  @!P0 STG.E.U16 [R4.64+0xa], R19 ;  /* 0x00000a1304008986 */ /* 0x000fe8000c101504 */
[----:B------:R-:W-:Y:S01]  /*0fe0*/  FSETP.GEU.AND P0, PT, R3, -126, PT ;  /* 0xc2fc00000300780b */ /* 0x000fe20003f0e000 */
[----:B------:R0:W-:Y:S01]  /*0ff0*/  @!P1 STG.E.U16 [R4.64+0x8], R18 ;  /* 0x0000081204009986 */ /* 0x0001e2000c101504 */
[----:B------:R-:W-:-:S04]  /*1000*/  ISETP.GE.AND P1, PT, R42, c[0x0][0x178], PT ;  /* 0x00005e002a007a0c */ /* 0x000fc80003f26270 */
[----:B------:R-:W-:-:S07]  /*1010*/  SEL R15, R15, RZ, !P1 ;  /* 0x000000ff0f0f7207 */ /* 0x000fce0004800000 */
[----:B------:R-:W-:Y:S01]  /*1020*/  @!P0 FMUL R3, R3, 0.5 ;  /* 0x3f00000003038820 */ /* 0x000fe20000400000 */
[----:B------:R-:W-:-:S03]  /*1030*/  HADD2.F32 R17, -RZ, R15.H0_H0 ;  /* 0x2000000fff117230 */ /* 0x000fc60000004100 */
[----:B------:R-:W1:Y:S02]  /*1040*/  MUFU.EX2 R16, R3 ;  /* 0x0000000300107308 */ /* 0x000e640000000800 */
[----:B------:R-:W-:-:S04]  /*1050*/  FADD R2, RZ, -R17 ;  /* 0x80000011ff027221 */ /* 0x000fc80000000000 */
[----:B------:R-:W-:Y:S01]  /*1060*/  FMUL R2, R2, 1.4426950216293334961 ;  /* 0x3fb8aa3b02027820 */ /* 0x000fe20000400000 */
[----:B-1----:R-:W-:-:S04]  /*1070*/  @!P0 FMUL R16, R16, R16 ;  /* 0x0000001010108220 */ /* 0x002fc80000400000 */
[----:B------:R-:W-:-:S13]  /*1080*/  FSETP.GEU.AND P0, PT, R2, -126, PT ;  /* 0xc2fc00000200780b */ /* 0x000fda0003f0e000 */
[----:B------:R-:W-:-:S04]  /*1090*/  @!P0 FMUL R2, R2, 0.5 ;  /* 0x3f00000002028820 */ /* 0x000fc80000400000 */
[----:B------:R-:W1:Y:S01]  /*10a0*/  MUFU.EX2 R15, R2 ;  /* 0x00000002000f7308 */ /* 0x000e620000000800 */
[----:B------:R-:W-:Y:S01]  /*10b0*/  FADD R16, R16, 1 ;  /* 0x3f80000010107421 */ /* 0x000fe20000000000 */
[----:B-1----:R-:W-:-:S04]  /*10c0*/  @!P0 FMUL R15, R15, R15 ;  /* 0x0000000f0f0f8220 */ /* 0x002fc80000400000 */
[----:B------:R-:W-:Y:S01]  /*10d0*/  FSETP.GT.AND P0, PT, R16, 8.50705917302346158658e+37, PT ;  /* 0x7e8000001000780b */ /* 0x000fe20003f04000 */
[----:B------:R-:W-:-:S03]  /*10e0*/  FADD R15, R15, 1 ;  /* 0x3f8000000f0f7421 */ /* 0x000fc60000000000 */
[----:B------:R-:W-:-:S09]  /*10f0*/  FSEL R3, R8, 1, P0 ;  /* 0x3f80000008037808 */ /* 0x000fd20000000000 */
[----:B------:R-:W-:Y:S01]  /*1100*/  @P0 FMUL R16, R16, 0.25 ;  /* 0x3e80000010100820 */ /* 0x000fe20000400000 */
[----:B------:R-:W-:-:S05]  /*1110*/  FSETP.GT.AND P0, PT, R15, 8.50705917302346158658e+37, PT ;  /* 0x7e8000000f00780b */ /* 0x000fca0003f04000 */
[----:B------:R-:W1:Y:S08]  /*1120*/  MUFU.RCP R16, R16 ;  /* 0x0000001000107308 */ /* 0x000e700000001000 */
[----:B------:R-:W-:-:S06]  /*1130*/  @P0 FMUL R15, R15, 0.25 ;  /* 0x3e8000000f0f0820 */ /* 0x000fcc0000400000 */
[----:B------:R-:W2:Y:S01]  /*1140*/  MUFU.RCP R15, R15 ;  /* 0x0000000f000f7308 */ /* 0x000ea20000001000 */
[----:B0-----:R-:W-:Y:S02]  /*1150*/  FSEL R18, R8, 1, P0 ;  /* 0x3f80000008127808 */ /* 0x001fe40000000000 */
[----:B------:R-:W-:Y:S01]  /*1160*/  ISETP.GE.AND P0, PT, R42, c[0x0][0x178], PT ;  /* 0x00005e002a007a0c */ /* 0x000fe20003f06270 */
[----:B-1----:R-:W-:Y:S01]  /*1170*/  FMUL R3, R16, R3 ;  /* 0x0000000310037220 */ /* 0x002fe20000400000 */
[----:B------:R-:W-:Y:S02]  /*1180*/  SEL R29, R29, RZ, !P2 ;  /* 0x000000ff1d1d7207 */ /* 0x000fe40005000000 */
[----:B------:R-:W-:Y:S01]  /*1190*/  SEL R2, R30, RZ, !P0 ;  /* 0x000000ff1e027207 */ /* 0x000fe20004000000 */
[----:B------:R-:W-:Y:S01]  /*11a0*/  FMUL R3, R0, R3 ;  /* 0x0000000300037220 */ /* 0x000fe20000400000 */
[----:B------:R-:W-:Y:S01]  /*11b0*/  ISETP.GE.AND P1, PT, R40, c[0x0][0x178], PT ;  /* 0x00005e0028007a0c */ /* 0x000fe20003f26270 */
[----:B------:R-:W-:-:S02]  /*11c0*/  HADD2.F32 R0, -RZ, R29.H0_H0 ;  /* 0x2000001dff007230 */ /* 0x000fc40000004100 */
[----:B------:R-:W-:Y:S01]  /*11d0*/  HADD2.F32 R2, -RZ, R2.H0_H0 ;  /* 0x20000002ff027230 */ /* 0x000fe20000004100 */
[----:B--2---:R-:W-:-:S04]  /*11e0*/  FMUL R18, R15, R18 ;  /* 0x000000120f127220 */ /* 0x004fc80000400000 */
[----:B------:R-:W-:Y:S01]  /*11f0*/  FMUL R17, R17, R18 ;  /* 0x0000001211117220 */ /* 0x000fe20000400000 */
[----:B------:R-:W-:Y:S01]  /*1200*/  FMUL R0, R0, R3 ;  /* 0x0000000300007220 */ /* 0x000fe20000400000 */
[----:B------:R-:W-:Y:S02]  /*1210*/  SEL R14, R14, RZ, !P1 ;  /* 0x000000ff0e0e7207 */ /* 0x000fe40004800000 */
[----:B------:R-:W-:-:S03]  /*1220*/  FMUL R17, R2, R17 ;  /* 0x0000001102117220 */ /* 0x000fc60000400000 */
[----:B------:R-:W-:Y:S02]  /*1230*/  HADD2.F32 R15, -RZ, R14.H0_H0 ;  /* 0x2000000eff0f7230 */ /* 0x000fe40000004100 */
[----:B------:R-:W-:-:S04]  /*1240*/  F2FP.PACK_AB R0, R17, R0 ;  /* 0x000000001100723e */ /* 0x000fc800000000ff */
[C---:B------:R-:W-:Y:S02]  /*1250*/  PRMT R16, R0.reuse, 0x7610, R16 ;  /* 0x0000761000107816 */ /* 0x040fe40000000010 */
[----:B------:R-:W-:Y:S01]  /*1260*/  PRMT R18, R0, 0x7632, R18 ;  /* 0x0000763200127816 */ /* 0x000fe20000000012 */
[----:B------:R-:W-:-:S04]  /*1270*/  FADD R0, RZ, -R15 ;  /* 0x8000000fff007221 */ /* 0x000fc80000000000 */
[----:B------:R-:W-:Y:S01]  /*1280*/  FMUL R2, R0, 1.4426950216293334961 ;  /* 0x3fb8aa3b00027820 */ /* 0x000fe20000400000 */
[----:B------:R-:W-:Y:S04]  /*1290*/  @!P0 STG.E.U16 [R4.64+0xe], R18 ;  /* 0x00000e1204008986 */ /* 0x000fe8000c101504 */
[----:B------:R-:W-:Y:S02]  /*12a0*/  FSETP.GEU.AND P0, PT, R2, -126, PT ;  /* 0xc2fc00000200780b */ /* 0x000fe40003f0e000 */
[----:B------:R-:W-:-:S04]  /*12b0*/  ISETP.GE.AND P1, PT, R39, c[0x0][0x178], PT ;  /* 0x00005e0027007a0c */ /* 0x000fc80003f26270 */
[----:B-----5:R-:W-:-:S07]  /*12c0*/  SEL R13, R13, RZ, !P1 ;  /* 0x000000ff0d0d7207 */ /* 0x020fce0004800000 */
[----:B------:R-:W-:Y:S01]  /*12d0*/  @!P0 FMUL R2, R2, 0.5 ;  /* 0x3f00000002028820 */ /* 0x000fe20000400000 */
[----:B------:R-:W-:-:S03]  /*12e0*/  HADD2.F32 R17, -RZ, R13.H0_H0 ;  /* 0x2000000dff117230 */ /* 0x000fc60000004100 */
[----:B------:R-:W0:Y:S02]  /*12f0*/  MUFU.EX2 R3, R2 ;  /* 0x0000000200037308 */ /* 0x000e240000000800 */
[----:B------:R-:W-:-:S04]  /*1300*/  FADD R0, RZ, -R17 ;  /* 0x80000011ff007221 */ /* 0x000fc80000000000 */
[----:B------:R-:W-:Y:S01]  /*1310*/  FMUL R0, R0, 1.4426950216293334961 ;  /* 0x3fb8aa3b00007820 */ /* 0x000fe20000400000 */
[----:B0-----:R-:W-:-:S04]  /*1320*/  @!P0 FMUL R3, R3, R3 ;  /* 0x0000000303038220 */ /* 0x001fc80000400000 */
        /* <DEDUP_REMOVED lines=15> */
[----:B------:R-:W-:Y:S02]  /*1420*/  SEL R32, R32, RZ, !P1 ;  /* 0x000000ff20207207 */ /* 0x000fe40004800000 */
[----:B------:R-:W-:Y:S01]  /*1430*/  ISETP.GE.AND P0, PT, R40, c[0x0][0x178], PT ;  /* 0x00005e0028007a0c */ /* 0x000fe20003f06270 */
[----:B------:R-:W-:Y:S02]  /*1440*/  FMUL R15, R15, R2 ;  /* 0x000000020f0f7220 */ /* 0x000fe40000400000 */
[----:B------:R-:W-:Y:S01]  /*1450*/  HADD2.F32 R2, -RZ, R32.H0_H0 ;  /* 0x20000020ff027230 */ /* 0x000fe20000004100 */
[----:B------:R-:W-:Y:S01]  /*1460*/  ISETP.NE.AND P1, PT, R44, RZ, PT ;  /* 0x000000ff2c00720c */ /* 0x000fe20003f25270 */
[----:B-1----:R-:W-:Y:S01]  /*1470*/  FMUL R14, R13, R14 ;  /* 0x0000000e0d0e7220 */ /* 0x002fe20000400000 */
[----:B------:R-:W-:-:S03]  /*1480*/  SEL R0, R31, RZ, !P0 ;  /* 0x000000ff1f007207 */ /* 0x000fc60004000000 */
[----:B------:R-:W-:-:S04]  /*1490*/  FMUL R17, R17, R14 ;  /* 0x0000000e11117220 */ /* 0x000fc80000400000 */
[----:B------:R-:W-:Y:S01]  /*14a0*/  FMUL R17, R2, R17 ;  /* 0x0000001102117220 */ /* 0x000fe20000400000 */
[----:B------:R-:W-:Y:S01]  /*14b0*/  SEL R2, R6, RZ, !P1 ;  /* 0x000000ff06027207 */ /* 0x000fe20004800000 */
[----:B------:R-:W-:-:S04]  /*14c0*/  HADD2.F32 R0, -RZ, R0.H0_H0 ;  /* 0x20000000ff007230 */ /* 0x000fc80000004100 */
[----:B------:R-:W-:Y:S01]  /*14d0*/  HADD2.F32 R2, -RZ, R2.H0_H0 ;  /* 0x20000002ff027230 */ /* 0x000fe20000004100 */
[----:B------:R-:W-:-:S04]  /*14e0*/  FMUL R0, R0, R15 ;  /* 0x0000000f00007220 */ /* 0x000fc80000400000 */
[----:B------:R-:W-:Y:S01]  /*14f0*/  FADD R3, RZ, -R2 ;  /* 0x80000002ff037221 */ /* 0x000fe20000000000 */
[----:B------:R-:W-:-:S03]  /*1500*/  F2FP.PACK_AB R0, R17, R0 ;  /* 0x000000001100723e */ /* 0x000fc600000000ff */
[----:B------:R-:W-:Y:S02]  /*1510*/  FMUL R13, R3, 1.4426950216293334961 ;  /* 0x3fb8aa3b030d7820 */ /* 0x000fe40000400000 */
[----:B------:R-:W-:Y:S03]  /*1520*/  @!P0 STG.E.U16 [R4.64+0x1000], R0 ;  /* 0x0010000004008986 */ /* 0x000fe6000c101504 */
[----:B------:R-:W-:Y:S01]  /*1530*/  FSETP.GEU.AND P0, PT, R13, -126, PT ;  /* 0xc2fc00000d00780b */ /* 0x000fe20003f0e000 */
[----:B------:R0:W-:Y:S01]  /*1540*/  @!P2 STG.E.U16 [R4.64+0xc], R16 ;  /* 0x00000c100400a986 */ /* 0x0001e2000c101504 */
[----:B------:R-:W-:-:S04]  /*1550*/  ISETP.NE.AND P2, PT, R45, RZ, PT ;  /* 0x000000ff2d00720c */ /* 0x000fc80003f45270 */
[----:B------:R-:W-:-:S07]  /*1560*/  SEL R3, R11, RZ, !P2 ;  /* 0x000000ff0b037207 */ /* 0x000fce0005000000 */
[----:B------:R-:W-:Y:S01]  /*1570*/  @!P0 FMUL R13, R13, 0.5 ;  /* 0x3f0000000d0d8820 */ /* 0x000fe20000400000 */
[----:B------:R-:W-:-:S03]  /*1580*/  HADD2.F32 R3, -RZ, R3.H0_H0 ;  /* 0x20000003ff037230 */ /* 0x000fc60000004100 */
[----:B------:R-:W1:Y:S02]  /*1590*/  MUFU.EX2 R14, R13 ;  /* 0x0000000d000e7308 */ /* 0x000e640000000800 */
[----:B------:R-:W-:-:S04]  /*15a0*/  FADD R6, RZ, -R3 ;  /* 0x80000003ff067221 */ /* 0x000fc80000000000 */
[----:B------:R-:W-:Y:S01]  /*15b0*/  FMUL R15, R6, 1.4426950216293334961 ;  /* 0x3fb8aa3b060f7820 */ /* 0x000fe20000400000 */
[----:B-1----:R-:W-:-:S04]  /*15c0*/  @!P0 FMUL R14, R14, R14 ;  /* 0x0000000e0e0e8220 */ /* 0x002fc80000400000 */
[----:B------:R-:W-:Y:S02]  /*15d0*/  FSETP.GEU.AND P0, PT, R15, -126, PT ;  /* 0xc2fc00000f00780b */ /* 0x000fe40003f0e000 */
[----:B------:R-:W-:-:S11]  /*15e0*/  SEL R6, R12, RZ, !P3 ;  /* 0x000000ff0c067207 */ /* 0x000fd60005800000 */
[----:B------:R-:W-:Y:S01]  /*15f0*/  @!P0 FMUL R15, R15, 0.5 ;  /* 0x3f0000000f0f8820 */ /* 0x000fe20000400000 */
[----:B------:R-:W-:-:S03]  /*1600*/  HADD2.F32 R6, -RZ, R6.H0_H0 ;  /* 0x20000006ff067230 */ /* 0x000fc60000004100 */
[----:B0-----:R-:W0:Y:S02]  /*1610*/  MUFU.EX2 R16, R15 ;  /* 0x0000000f00107308 */ /* 0x001e240000000800 */
[----:B------:R-:W-:-:S04]  /*1620*/  FADD R11, RZ, -R6 ;  /* 0x80000006ff0b7221 */ /* 0x000fc80000000000 */
[----:B------:R-:W-:Y:S01]  /*1630*/  FMUL R12, R11, 1.4426950216293334961 ;  /* 0x3fb8aa3b0b0c7820 */ /* 0x000fe20000400000 */
[----:B0-----:R-:W-:-:S04]  /*1640*/  @!P0 FMUL R16, R16, R16 ;  /* 0x0000001010108220 */ /* 0x001fc80000400000 */
[----:B------:R-:W-:Y:S02]  /*1650*/  FSETP.GEU.AND P0, PT, R12, -126, PT ;  /* 0xc2fc00000c00780b */ /* 0x000fe40003f0e000 */
[----:B------:R-:W-:-:S11]  /*1660*/  SEL R10, R10, RZ, !P4 ;  /* 0x000000ff0a0a7207 */ /* 0x000fd60006000000 */
[----:B------:R-:W-:Y:S01]  /*1670*/  @!P0 FMUL R12, R12, 0.5 ;  /* 0x3f0000000c0c8820 */ /* 0x000fe20000400000 */
[----:B------:R-:W-:-:S03]  /*1680*/  HADD2.F32 R10, -RZ, R10.H0_H0 ;  /* 0x2000000aff0a7230 */ /* 0x000fc60000004100 */
[----:B------:R-:W0:Y:S02]  /*1690*/  MUFU.EX2 R13, R12 ;  /* 0x0000000c000d7308 */ /* 0x000e240000000800 */
        /* <DEDUP_REMOVED lines=23> */
[----:B------:R-:W-:Y:S01]  /*1810*/  FADD R16, R16, 1 ;  /* 0x3f80000010107421 */ /* 0x000fe20000000000 */
[----:B0-----:R-:W-:-:S03]  /*1820*/  @!P0 FMUL R15, R15, R15 ;  /* 0x0000000f0f0f8220 */ /* 0x001fc60000400000 */
[----:B------:R-:W-:-:S04]  /*1830*/  FSETP.GT.AND P0, PT, R14, 8.50705917302346158658e+37, PT ;  /* 0x7e8000000e00780b */ /* 0x000fc80003f04000 */
[----:B------:R-:W-:-:S09]  /*1840*/  FSEL R19, R8, 1, P0 ;  /* 0x3f80000008137808 */ /* 0x000fd20000000000 */
[----:B------:R-:W-:Y:S01]  /*1850*/  @P0 FMUL R14, R14, 0.25 ;  /* 0x3e8000000e0e0820 */ /* 0x000fe20000400000 */
[----:B------:R-:W-:Y:S01]  /*1860*/  FSETP.GT.AND P0, PT, R16, 8.50705917302346158658e+37, PT ;  /* 0x7e8000001000780b */ /* 0x000fe20003f04000 */
[----:B------:R-:W-:-:S03]  /*1870*/  FADD R13, R13, 1 ;  /* 0x3f8000000d0d7421 */ /* 0x000fc60000000000 */
        /* <DEDUP_REMOVED lines=11> */
[----:B------:R-:W-:Y:S01]  /*1930*/  FADD R15, R15, 1 ;  /* 0x3f8000000f0f7421 */ /* 0x000fe20000000000 */
[----:B------:R-:W0:Y:S02]  /*1940*/  MUFU.RCP R14, R14 ;  /* 0x0000000e000e7308 */ /* 0x000e240000001000 */
[----:B------:R-:W-:-:S06]  /*1950*/  FSEL R23, R8, 1, P0 ;  /* 0x3f80000008177808 */ /* 0x000fcc0000000000 */
[----:B------:R-:W1:Y:S03]  /*1960*/  MUFU.RCP R16, R16 ;  /* 0x0000001000107308 */ /* 0x000e660000001000 */
[----:B------:R-:W-:Y:S01]  /*1970*/  @P0 FMUL R18, R18, 0.25 ;  /* 0x3e80000012120820 */ /* 0x000fe20000400000 */
[----:B------:R-:W-:-:S04]  /*1980*/  FSETP.GT.AND P0, PT, R15, 8.50705917302346158658e+37, PT ;  /* 0x7e8000000f00780b */ /* 0x000fc80003f04000 */
[----:B------:R-:W2:Y:S08]  /*1990*/  MUFU.RCP R13, R13 ;  /* 0x0000000d000d7308 */ /* 0x000eb00000001000 */
[----:B------:R-:W3:Y:S01]  /*19a0*/  MUFU.RCP R17, R17 ;  /* 0x0000001100117308 */ /* 0x000ee20000001000 */
[----:B------:R-:W-:-:S07]  /*19b0*/  @P0 FMUL R15, R15, 0.25 ;  /* 0x3e8000000f0f0820 */ /* 0x000fce0000400000 */
[----:B------:R-:W4:Y:S01]  /*19c0*/  MUFU.RCP R18, R18 ;  /* 0x0000001200127308 */ /* 0x000f220000001000 */
[----:B0-----:R-:W-:Y:S01]  /*19d0*/  FMUL R19, R14, R19 ;  /* 0x000000130e137220 */ /* 0x001fe20000400000 */
[----:B------:R-:W-:Y:S01]  /*19e0*/  FSEL R22, R8, 1, P0 ;  /* 0x3f80000008167808 */ /* 0x000fe20000000000 */
[----:B-1----:R-:W-:Y:S01]  /*19f0*/  FMUL R8, R16, R21 ;  /* 0x0000001510087220 */ /* 0x002fe20000400000 */
[----:B--2---:R-:W-:Y:S01]  /*1a00*/  FMUL R11, R13, R12 ;  /* 0x0000000c0d0b7220 */ /* 0x004fe20000400000 */
[----:B------:R-:W-:Y:S01]  /*1a10*/  FMUL R19, R2, R19 ;  /* 0x0000001302137220 */ /* 0x000fe20000400000 */
[----:B------:R-:W-:Y:S02]  /*1a20*/  SEL R2, R33, RZ, !P1 ;  /* 0x000000ff21027207 */ /* 0x000fe40004800000 */
[----:B------:R-:W0:Y:S01]  /*1a30*/  MUFU.RCP R15, R15 ;  /* 0x0000000f000f7308 */ /* 0x000e220000001000 */
[----:B------:R-:W-:Y:S01]  /*1a40*/  FMUL R21, R3, R8 ;  /* 0x0000000803157220 */ /* 0x000fe20000400000 */
[----:B------:R-:W-:Y:S01]  /*1a50*/  FMUL R8, R6, R11 ;  /* 0x0000000b06087220 */ /* 0x000fe20000400000 */
[----:B---3--:R-:W-:Y:S01]  /*1a60*/  FMUL R3, R17, R20 ;  /* 0x0000001411037220 */ /* 0x008fe20000400000 */
[----:B------:R-:W-:Y:S01]  /*1a70*/  HADD2.F32 R2, -RZ, R2.H0_H0 ;  /* 0x20000002ff027230 */ /* 0x000fe20000004100 */
[----:B------:R-:W-:Y:S01]  /*1a80*/  SEL R34, R34, RZ, !P2 ;  /* 0x000000ff22227207 */ /* 0x000fe20005000000 */
[----:B----4-:R-:W-:Y:S01]  /*1a90*/  FMUL R6, R18, R23 ;  /* 0x0000001712067220 */ /* 0x010fe20000400000 */
[----:B------:R-:W-:Y:S01]  /*1aa0*/  FMUL R11, R10, R3 ;  /* 0x000000030a0b7220 */ /* 0x000fe20000400000 */
[----:B------:R-:W-:-:S02]  /*1ab0*/  SEL R3, R35, RZ, !P3 ;  /* 0x000000ff23037207 */ /* 0x000fc40005800000 */
[----:B------:R-:W-:Y:S01]  /*1ac0*/  FMUL R7, R7, R6 ;  /* 0x0000000607077220 */ /* 0x000fe20000400000 */
[----:B------:R-:W-:Y:S01]  /*1ad0*/  SEL R6, R36, RZ, !P4 ;  /* 0x000000ff24067207 */ /* 0x000fe20006000000 */
[----:B------:R-:W-:Y:S01]  /*1ae0*/  FMUL R19, R2, R19 ;  /* 0x0000001302137220 */ /* 0x000fe20000400000 */
[----:B------:R-:W-:Y:S01]  /*1af0*/  HADD2.F32 R2, -RZ, R34.H0_H0 ;  /* 0x20000022ff027230 */ /* 0x000fe20000004100 */
[----:B------:R-:W-:Y:S01]  /*1b00*/  SEL R37, R37, RZ, !P5 ;  /* 0x000000ff25257207 */ /* 0x000fe20006800000 */
[----:B------:R-:W-:Y:S01]  /*1b10*/  HADD2.F32 R3, -RZ, R3.H0_H0 ;  /* 0x20000003ff037230 */ /* 0x000fe20000004100 */
[----:B------:R-:W-:Y:S01]  /*1b20*/  SEL R38, R38, RZ, !P6 ;  /* 0x000000ff26267207 */ /* 0x000fe20007000000 */
[----:B------:R-:W-:Y:S01]  /*1b30*/  HADD2.F32 R6, -RZ, R6.H0_H0 ;  /* 0x20000006ff067230 */ /* 0x000fe20000004100 */
[----:B0-----:R-:W-:Y:S01]  /*1b40*/  FMUL R22, R15, R22 ;  /* 0x000000160f167220 */ /* 0x001fe20000400000 */
[----:B------:R-:W-:Y:S01]  /*1b50*/  FMUL R10, R2, R21 ;  /* 0x00000015020a7220 */ /* 0x000fe20000400000 */
[----:B------:R-:W-:Y:S01]  /*1b60*/  HADD2.F32 R2, -RZ, R37.H0_H0 ;  /* 0x20000025ff027230 */ /* 0x000fe20000004100 */
[----:B------:R-:W-:Y:S01]  /*1b70*/  FMUL R3, R3, R8 ;  /* 0x0000000803037220 */ /* 0x000fe20000400000 */
[----:B------:R-:W-:Y:S01]  /*1b80*/  HADD2.F32 R38, -RZ, R38.H0_H0 ;  /* 0x20000026ff267230 */ /* 0x000fe20000004100 */
[----:B------:R-:W-:Y:S01]  /*1b90*/  FMUL R9, R9, R22 ;  /* 0x0000001609097220 */ /* 0x000fe20000400000 */
[----:B------:R-:W-:Y:S01]  /*1ba0*/  FMUL R6, R6, R11 ;  /* 0x0000000b06067220 */ /* 0x000fe20000400000 */
[----:B------:R-:W-:Y:S01]  /*1bb0*/  ISETP.GE.AND P0, PT, R39, c[0x0][0x178], PT ;  /* 0x00005e0027007a0c */ /* 0x000fe20003f06270 */
[----:B------:R-:W-:Y:S01]  /*1bc0*/  FMUL R2, R2, R7 ;  /* 0x0000000702027220 */ /* 0x000fe20000400000 */
[----:B------:R-:W-:Y:S01]  /*1bd0*/  FMUL R9, R38, R9 ;  /* 0x0000000926097220 */ /* 0x000fe20000400000 */
[----:B------:R-:W-:-:S02]  /*1be0*/  F2FP.PACK_AB R10, R10, R19 ;  /* 0x000000130a0a723e */ /* 0x000fc400000000ff */
[----:B------:R-:W-:Y:S02]  /*1bf0*/  F2FP.PACK_AB R3, R6, R3 ;  /* 0x000000030603723e */ /* 0x000fe400000000ff */
[----:B------:R-:W-:Y:S02]  /*1c00*/  PRMT R0, R0, 0x7632, R0 ;  /* 0x0000763200007816 */ /* 0x000fe40000000000 */
[----:B------:R-:W-:Y:S02]  /*1c10*/  F2FP.PACK_AB R2, R9, R2 ;  /* 0x000000020902723e */ /* 0x000fe400000000ff */
[----:B------:R-:W-:Y:S02]  /*1c20*/  PRMT R6, R10, 0x7632, R6 ;  /* 0x000076320a067816 */ /* 0x000fe40000000006 */
[----:B------:R-:W-:Y:S01]  /*1c30*/  PRMT R7, R3, 0x7632, R7 ;  /* 0x0000763203077816 */ /* 0x000fe20000000007 */
[----:B------:R0:W-:Y:S04]  /*1c40*/  @!P0 STG.E.U16 [R4.64+0x1002], R0 ;  /* 0x0010020004008986 */ /* 0x0001e8000c101504 */
[----:B------:R0:W-:Y:S04]  /*1c50*/  @!P1 STG.E.U16 [R4.64+0x1004], R10 ;  /* 0x0010040a04009986 */ /* 0x0001e8000c101504 */
[----:B------:R0:W-:Y:S04]  /*1c60*/  @!P2 STG.E.U16 [R4.64+0x1006], R6 ;  /* 0x001006060400a986 */ /* 0x0001e8000c101504 */
[----:B------:R0:W-:Y:S04]  /*1c70*/  @!P3 STG.E.U16 [R4.64+0x1008], R3 ;  /* 0x001008030400b986 */ /* 0x0001e8000c101504 */
[----:B------:R0:W-:Y:S04]  /*1c80*/  @!P4 STG.E.U16 [R4.64+0x100a], R7 ;  /* 0x00100a070400c986 */ /* 0x0001e8000c101504 */
[----:B------:R0:W-:Y:S01]  /*1c90*/  @!P5 STG.E.U16 [R4.64+0x100c], R2 ;  /* 0x00100c020400d986 */ /* 0x0001e2000c101504 */
[----:B------:R-:W-:Y:S05]  /*1ca0*/  @P6 EXIT ;  /* 0x000000000000694d */ /* 0x000fea0003800000 */
[----:B0-----:R-:W-:-:S05]  /*1cb0*/  PRMT R2, R2, 0x7632, R2 ;  /* 0x0000763202027816 */ /* 0x001fca0000000002 */
[----:B------:R-:W-:Y:S01]  /*1cc0*/  STG.E.U16 [R4.64+0x100e], R2 ;  /* 0x00100e0204007986 */ /* 0x000fe2000c101504 */
[----:B------:R-:W-:Y:S05]  /*1cd0*/  EXIT ;  /* 0x000000000000794d */ /* 0x000fea0003800000 */
.L_x_0:
[----:B------:R-:W-:-:S00]  /*1ce0*/  BRA `(.L_x_0) ;  /* 0xfffffff000007947 */ /* 0x000fc0000383ffff */
[----:B------:R-:W-:-:S00]  /*1cf0*/  NOP ;  /* 0x0000000000007918 */ /* 0x000fc00000000000 */
        /* <DEDUP_REMOVED lines=8> */
.L_x_1:
